//
// Generated by NVIDIA NVVM Compiler
//
// Compiler Build ID: CL-36424714
// Cuda compilation tools, release 13.0, V13.0.88
// Based on NVVM 20.0.0
//

.version 9.0
.target sm_100
.address_size 64

	// .globl	_Z13matrixproductPPfS0_PiS1_iii
.extern .func  (.param .b32 func_retval0) vprintf
(
	.param .b64 vprintf_param_0,
	.param .b64 vprintf_param_1
)
;
.global .align 1 .b8 $str[46] = {67, 111, 108, 32, 105, 115, 32, 37, 105, 44, 32, 82, 111, 119, 32, 105, 115, 32, 37, 105, 44, 32, 75, 32, 105, 115, 32, 37, 105, 44, 32, 37, 102, 32, 120, 32, 37, 102, 32, 105, 115, 32, 37, 102, 10};

.visible .entry _Z13matrixproductPPfS0_PiS1_iii(
	.param .u64 .ptr .align 1 _Z13matrixproductPPfS0_PiS1_iii_param_0,
	.param .u64 .ptr .align 1 _Z13matrixproductPPfS0_PiS1_iii_param_1,
	.param .u64 .ptr .align 1 _Z13matrixproductPPfS0_PiS1_iii_param_2,
	.param .u64 .ptr .align 1 _Z13matrixproductPPfS0_PiS1_iii_param_3,
	.param .u32 _Z13matrixproductPPfS0_PiS1_iii_param_4,
	.param .u32 _Z13matrixproductPPfS0_PiS1_iii_param_5,
	.param .u32 _Z13matrixproductPPfS0_PiS1_iii_param_6
)
{
	.local .align 8 .b8 	__local_depot0[40];
	.reg .b64 	%SP;
	.reg .b64 	%SPL;
	.reg .pred 	%p<15>;
	.reg .b32 	%r<76>;
	.reg .b32 	%f<46>;
	.reg .b64 	%rd<73>;
	.reg .b64 	%fd<22>;

	mov.u64 	%SPL, __local_depot0;
	cvta.local.u64 	%SP, %SPL;
	ld.param.u64 	%rd9, [_Z13matrixproductPPfS0_PiS1_iii_param_1];
	ld.param.u32 	%r26, [_Z13matrixproductPPfS0_PiS1_iii_param_4];
	ld.param.u32 	%r68, [_Z13matrixproductPPfS0_PiS1_iii_param_5];
	ld.param.u32 	%r28, [_Z13matrixproductPPfS0_PiS1_iii_param_6];
	cvta.to.global.u64 	%rd1, %rd9;
	mov.u32 	%r30, %ctaid.x;
	mov.u32 	%r31, %ntid.x;
	mov.u32 	%r32, %tid.x;
	mad.lo.s32 	%r1, %r30, %r31, %r32;
	mov.u32 	%r33, %ctaid.y;
	mov.u32 	%r34, %ntid.y;
	mov.u32 	%r35, %tid.y;
	mad.lo.s32 	%r36, %r33, %r34, %r35;
	setp.ge.s32 	%p1, %r1, %r68;
	setp.ge.s32 	%p2, %r36, %r28;
	or.pred  	%p3, %p1, %p2;
	setp.lt.s32 	%p4, %r26, 1;
	or.pred  	%p5, %p3, %p4;
	@%p5 bra 	$L__BB0_14;
	mov.b32 	%r67, 0;
	add.u64 	%rd39, %SP, 0;
	mov.u64 	%rd64, $str;
$L__BB0_2:
	ld.param.u64 	%rd71, [_Z13matrixproductPPfS0_PiS1_iii_param_2];
	cvta.to.global.u64 	%rd10, %rd71;
	mul.wide.u32 	%rd11, %r67, 4;
	add.s64 	%rd12, %rd10, %rd11;
	ld.global.u32 	%r5, [%rd12];
	setp.ge.s32 	%p6, %r1, %r5;
	@%p6 bra 	$L__BB0_13;
	setp.lt.s32 	%p7, %r68, 1;
	mov.f32 	%f45, 0f00000000;
	@%p7 bra 	$L__BB0_12;
	ld.param.u64 	%rd70, [_Z13matrixproductPPfS0_PiS1_iii_param_0];
	mul.lo.s32 	%r6, %r68, %r36;
	cvta.to.global.u64 	%rd13, %rd70;
	mul.wide.u32 	%rd14, %r67, 8;
	add.s64 	%rd2, %rd13, %rd14;
	setp.lt.u32 	%p8, %r68, 4;
	mov.f32 	%f45, 0f00000000;
	mov.b32 	%r75, 0;
	@%p8 bra 	$L__BB0_7;
	mul.wide.u32 	%rd72, %r6, 4;
	add.s32 	%r72, %r1, %r5;
	shl.b32 	%r40, %r5, 1;
	add.s32 	%r71, %r1, %r40;
	mad.lo.s32 	%r70, %r5, 3, %r1;
	mov.f32 	%f45, 0f00000000;
	mov.b32 	%r73, 0;
	mov.u32 	%r69, %r1;
$L__BB0_6:
	.pragma "nounroll";
	ld.global.u64 	%rd15, [%rd1];
	add.s64 	%rd16, %rd15, %rd72;
	ld.f32 	%f14, [%rd16];
	ld.global.u64 	%rd17, [%rd2];
	mul.wide.s32 	%rd18, %r69, 4;
	add.s64 	%rd19, %rd17, %rd18;
	ld.f32 	%f15, [%rd19];
	mul.f32 	%f16, %f14, %f15;
	add.f32 	%f17, %f45, %f16;
	cvt.f64.f32 	%fd1, %f14;
	cvt.f64.f32 	%fd2, %f15;
	cvt.f64.f32 	%fd3, %f16;
	cvta.to.local.u64 	%rd21, %rd39;
	st.local.v2.u32 	[%rd21], {%r1, %r36};
	st.local.u32 	[%rd21+8], %r73;
	st.local.f64 	[%rd21+16], %fd1;
	st.local.f64 	[%rd21+24], %fd2;
	st.local.f64 	[%rd21+32], %fd3;
	cvta.global.u64 	%rd23, %rd64;
	{ // callseq 0, 0
	.param .b64 param0;
	st.param.b64 	[param0], %rd23;
	.param .b64 param1;
	st.param.b64 	[param1], %rd39;
	.param .b32 retval0;
	call.uni (retval0), 
	vprintf, 
	(
	param0, 
	param1
	);
	ld.param.b32 	%r41, [retval0];
	} // callseq 0
	ld.global.u64 	%rd24, [%rd1];
	add.s64 	%rd25, %rd24, %rd72;
	ld.f32 	%f18, [%rd25+4];
	ld.global.u64 	%rd26, [%rd2];
	mul.wide.s32 	%rd27, %r72, 4;
	add.s64 	%rd28, %rd26, %rd27;
	ld.f32 	%f19, [%rd28];
	mul.f32 	%f20, %f18, %f19;
	add.f32 	%f21, %f17, %f20;
	cvt.f64.f32 	%fd4, %f18;
	cvt.f64.f32 	%fd5, %f19;
	cvt.f64.f32 	%fd6, %f20;
	st.local.v2.u32 	[%rd21], {%r1, %r36};
	add.s32 	%r43, %r73, 1;
	st.local.u32 	[%rd21+8], %r43;
	st.local.f64 	[%rd21+16], %fd4;
	st.local.f64 	[%rd21+24], %fd5;
	st.local.f64 	[%rd21+32], %fd6;
	{ // callseq 1, 0
	.param .b64 param0;
	st.param.b64 	[param0], %rd23;
	.param .b64 param1;
	st.param.b64 	[param1], %rd39;
	.param .b32 retval0;
	call.uni (retval0), 
	vprintf, 
	(
	param0, 
	param1
	);
	ld.param.b32 	%r44, [retval0];
	} // callseq 1
	ld.global.u64 	%rd29, [%rd1];
	add.s64 	%rd30, %rd29, %rd72;
	ld.f32 	%f22, [%rd30+8];
	ld.global.u64 	%rd31, [%rd2];
	mul.wide.s32 	%rd32, %r71, 4;
	add.s64 	%rd33, %rd31, %rd32;
	ld.f32 	%f23, [%rd33];
	mul.f32 	%f24, %f22, %f23;
	add.f32 	%f25, %f21, %f24;
	cvt.f64.f32 	%fd7, %f22;
	cvt.f64.f32 	%fd8, %f23;
	cvt.f64.f32 	%fd9, %f24;
	st.local.v2.u32 	[%rd21], {%r1, %r36};
	add.s32 	%r46, %r73, 2;
	st.local.u32 	[%rd21+8], %r46;
	st.local.f64 	[%rd21+16], %fd7;
	st.local.f64 	[%rd21+24], %fd8;
	st.local.f64 	[%rd21+32], %fd9;
	{ // callseq 2, 0
	.param .b64 param0;
	st.param.b64 	[param0], %rd23;
	.param .b64 param1;
	st.param.b64 	[param1], %rd39;
	.param .b32 retval0;
	call.uni (retval0), 
	vprintf, 
	(
	param0, 
	param1
	);
	ld.param.b32 	%r47, [retval0];
	} // callseq 2
	ld.global.u64 	%rd34, [%rd1];
	add.s64 	%rd35, %rd34, %rd72;
	ld.f32 	%f26, [%rd35+12];
	ld.global.u64 	%rd36, [%rd2];
	mul.wide.s32 	%rd37, %r70, 4;
	add.s64 	%rd38, %rd36, %rd37;
	ld.f32 	%f27, [%rd38];
	mul.f32 	%f28, %f26, %f27;
	add.f32 	%f45, %f25, %f28;
	cvt.f64.f32 	%fd10, %f26;
	cvt.f64.f32 	%fd11, %f27;
	cvt.f64.f32 	%fd12, %f28;
	st.local.v2.u32 	[%rd21], {%r1, %r36};
	add.s32 	%r49, %r73, 3;
	st.local.u32 	[%rd21+8], %r49;
	st.local.f64 	[%rd21+16], %fd10;
	st.local.f64 	[%rd21+24], %fd11;
	st.local.f64 	[%rd21+32], %fd12;
	{ // callseq 3, 0
	.param .b64 param0;
	st.param.b64 	[param0], %rd23;
	.param .b64 param1;
	st.param.b64 	[param1], %rd39;
	.param .b32 retval0;
	call.uni (retval0), 
	vprintf, 
	(
	param0, 
	param1
	);
	ld.param.b32 	%r50, [retval0];
	} // callseq 3
	add.s64 	%rd72, %rd72, 16;
	shl.b32 	%r52, %r5, 2;
	add.s32 	%r72, %r72, %r52;
	add.s32 	%r71, %r71, %r52;
	add.s32 	%r70, %r70, %r52;
	add.s32 	%r69, %r69, %r52;
	add.s32 	%r73, %r73, 4;
	and.b32  	%r75, %r68, 2147483644;
	setp.ne.s32 	%p9, %r73, %r75;
	@%p9 bra 	$L__BB0_6;
$L__BB0_7:
	and.b32  	%r22, %r68, 3;
	setp.eq.s32 	%p10, %r22, 0;
	@%p10 bra 	$L__BB0_12;
	cvta.to.local.u64 	%rd6, %rd39;
	setp.eq.s32 	%p11, %r22, 1;
	@%p11 bra 	$L__BB0_10;
	ld.global.u64 	%rd40, [%rd1];
	add.s32 	%r53, %r75, %r6;
	mul.wide.u32 	%rd41, %r53, 4;
	add.s64 	%rd42, %rd40, %rd41;
	ld.f32 	%f30, [%rd42];
	ld.global.u64 	%rd43, [%rd2];
	mad.lo.s32 	%r54, %r75, %r5, %r1;
	mul.wide.s32 	%rd44, %r54, 4;
	add.s64 	%rd45, %rd43, %rd44;
	ld.f32 	%f31, [%rd45];
	mul.f32 	%f32, %f30, %f31;
	add.f32 	%f33, %f45, %f32;
	cvt.f64.f32 	%fd13, %f30;
	cvt.f64.f32 	%fd14, %f31;
	cvt.f64.f32 	%fd15, %f32;
	st.local.v2.u32 	[%rd6], {%r1, %r36};
	st.local.u32 	[%rd6+8], %r75;
	st.local.f64 	[%rd6+16], %fd13;
	st.local.f64 	[%rd6+24], %fd14;
	st.local.f64 	[%rd6+32], %fd15;
	cvta.global.u64 	%rd47, %rd64;
	{ // callseq 4, 0
	.param .b64 param0;
	st.param.b64 	[param0], %rd47;
	.param .b64 param1;
	st.param.b64 	[param1], %rd39;
	.param .b32 retval0;
	call.uni (retval0), 
	vprintf, 
	(
	param0, 
	param1
	);
	ld.param.b32 	%r55, [retval0];
	} // callseq 4
	add.s32 	%r57, %r75, 1;
	ld.global.u64 	%rd49, [%rd1];
	cvt.u64.u32 	%rd50, %r6;
	cvt.u64.u32 	%rd51, %r75;
	add.s64 	%rd52, %rd51, %rd50;
	shl.b64 	%rd53, %rd52, 2;
	add.s64 	%rd54, %rd49, %rd53;
	ld.f32 	%f34, [%rd54+4];
	ld.global.u64 	%rd55, [%rd2];
	add.s32 	%r58, %r54, %r5;
	mul.wide.s32 	%rd56, %r58, 4;
	add.s64 	%rd57, %rd55, %rd56;
	ld.f32 	%f35, [%rd57];
	mul.f32 	%f36, %f34, %f35;
	add.f32 	%f45, %f33, %f36;
	cvt.f64.f32 	%fd16, %f34;
	cvt.f64.f32 	%fd17, %f35;
	cvt.f64.f32 	%fd18, %f36;
	st.local.v2.u32 	[%rd6], {%r1, %r36};
	st.local.u32 	[%rd6+8], %r57;
	st.local.f64 	[%rd6+16], %fd16;
	st.local.f64 	[%rd6+24], %fd17;
	st.local.f64 	[%rd6+32], %fd18;
	{ // callseq 5, 0
	.param .b64 param0;
	st.param.b64 	[param0], %rd47;
	.param .b64 param1;
	st.param.b64 	[param1], %rd39;
	.param .b32 retval0;
	call.uni (retval0), 
	vprintf, 
	(
	param0, 
	param1
	);
	ld.param.b32 	%r59, [retval0];
	} // callseq 5
	add.s32 	%r75, %r75, 2;
$L__BB0_10:
	and.b32  	%r61, %r68, 1;
	setp.eq.b32 	%p12, %r61, 1;
	not.pred 	%p13, %p12;
	@%p13 bra 	$L__BB0_12;
	ld.global.u64 	%rd58, [%rd1];
	add.s32 	%r62, %r75, %r6;
	mul.wide.u32 	%rd59, %r62, 4;
	add.s64 	%rd60, %rd58, %rd59;
	ld.f32 	%f37, [%rd60];
	ld.global.u64 	%rd61, [%rd2];
	mad.lo.s32 	%r63, %r75, %r5, %r1;
	mul.wide.s32 	%rd62, %r63, 4;
	add.s64 	%rd63, %rd61, %rd62;
	ld.f32 	%f38, [%rd63];
	mul.f32 	%f39, %f37, %f38;
	add.f32 	%f45, %f45, %f39;
	cvt.f64.f32 	%fd19, %f37;
	cvt.f64.f32 	%fd20, %f38;
	cvt.f64.f32 	%fd21, %f39;
	st.local.v2.u32 	[%rd6], {%r1, %r36};
	st.local.u32 	[%rd6+8], %r75;
	st.local.f64 	[%rd6+16], %fd19;
	st.local.f64 	[%rd6+24], %fd20;
	st.local.f64 	[%rd6+32], %fd21;
	cvta.global.u64 	%rd65, %rd64;
	{ // callseq 6, 0
	.param .b64 param0;
	st.param.b64 	[param0], %rd65;
	.param .b64 param1;
	st.param.b64 	[param1], %rd39;
	.param .b32 retval0;
	call.uni (retval0), 
	vprintf, 
	(
	param0, 
	param1
	);
	ld.param.b32 	%r64, [retval0];
	} // callseq 6
$L__BB0_12:
	ld.global.u64 	%rd67, [%rd1];
	mad.lo.s32 	%r66, %r5, %r36, %r1;
	mul.wide.s32 	%rd68, %r66, 4;
	add.s64 	%rd69, %rd67, %rd68;
	st.f32 	[%rd69], %f45;
$L__BB0_13:
	add.s32 	%r67, %r67, 1;
	setp.ne.s32 	%p14, %r67, %r26;
	mov.u32 	%r68, %r5;
	@%p14 bra 	$L__BB0_2;
$L__BB0_14:
	ret;

}


// ===== COMPILED SASS (sm_100) =====

	.target	sm_100

	.elftype	@"ET_EXEC"


//--------------------- .note.nv.tkinfo           --------------------------
	.section	.note.nv.tkinfo,"",@"SHT_NOTE"
	.sectionflags	@"SHF_NOTE_NV_TKINFO"
	.tkinfo
        /*0018*/ 	.word	0x00000002
        /*0030*/ 	.string	""
        /*0030*/ 	.string	"ptxas"
        /*0030*/ 	.string	"Cuda compilation tools, release 13.0, V13.0.88"
        /*0030*/ 	.string	"Build cuda_13.0.r13.0/compiler.36424714_0"
        /*0030*/ 	.string	"-arch sm_100 -m 64 "



//--------------------- .note.nv.cuinfo           --------------------------
	.section	.note.nv.cuinfo,"",@"SHT_NOTE"
	.sectionflags	@"SHF_NOTE_NV_CUINFO"
        /*0018*/ 	.short	0x0002
        /*001a*/ 	.short	0x0064
        /*001c*/ 	.short	0x0082
	.zero		2


//--------------------- .nv.info                  --------------------------
	.section	.nv.info,"",@"SHT_CUDA_INFO"
	.align	4


	//----- nvinfo : EIATTR_REGCOUNT
	.align		4
        /*0000*/ 	.byte	0x04, 0x2f
        /*0002*/ 	.short	(.L_2 - .L_1)
	.align		4
.L_1:
        /*0004*/ 	.word	index@(_Z13matrixproductPPfS0_PiS1_iii)
        /*0008*/ 	.word	0x00000026


	//----- nvinfo : EIATTR_FRAME_SIZE
	.align		4
.L_2:
        /*000c*/ 	.byte	0x04, 0x11
        /*000e*/ 	.short	(.L_4 - .L_3)
	.align		4
.L_3:
        /*0010*/ 	.word	index@(_Z13matrixproductPPfS0_PiS1_iii)
        /*0014*/ 	.word	0x00000028


	//----- nvinfo : EIATTR_MIN_STACK_SIZE
	.align		4
.L_4:
        /*0018*/ 	.byte	0x04, 0x12
        /*001a*/ 	.short	(.L_6 - .L_5)
	.align		4
.L_5:
        /*001c*/ 	.word	index@(_Z13matrixproductPPfS0_PiS1_iii)
        /*0020*/ 	.word	0x00000028
.L_6:


//--------------------- .nv.compat                --------------------------
	.section	.nv.compat,"",@"SHT_CUDA_COMPAT_INFO"
	.align	4
        /*0000*/ 	.byte	0x02, 0x09, 0x00, 0x00, 0x02, 0x02, 0x01, 0x00, 0x02, 0x05, 0x05, 0x00, 0x03, 0x07, 0x01, 0x01
        /*0010*/ 	.byte	0x02, 0x03, 0x00, 0x00, 0x02, 0x06, 0x01, 0x00, 0x04, 0x0b, 0x08, 0x00, 0x09, 0x00, 0x00, 0x00
        /*0020*/ 	.byte	0x00, 0x00, 0x00, 0x00


//--------------------- .nv.info._Z13matrixproductPPfS0_PiS1_iii --------------------------
	.section	.nv.info._Z13matrixproductPPfS0_PiS1_iii,"",@"SHT_CUDA_INFO"
	.sectionflags	@""
	.align	4


	//----- nvinfo : EIATTR_CUDA_API_VERSION
	.align		4
        /*0000*/ 	.byte	0x04, 0x37
        /*0002*/ 	.short	(.L_8 - .L_7)
.L_7:
        /*0004*/ 	.word	0x00000082


	//----- nvinfo : EIATTR_KPARAM_INFO
	.align		4
.L_8:
        /*0008*/ 	.byte	0x04, 0x17
        /*000a*/ 	.short	(.L_10 - .L_9)
.L_9:
        /*000c*/ 	.word	0x00000000
        /*0010*/ 	.short	0x0006
        /*0012*/ 	.short	0x0028
        /*0014*/ 	.byte	0x00, 0xf0, 0x11, 0x00


	//----- nvinfo : EIATTR_KPARAM_INFO
	.align		4
.L_10:
        /*0018*/ 	.byte	0x04, 0x17
        /*001a*/ 	.short	(.L_12 - .L_11)
.L_11:
        /*001c*/ 	.word	0x00000000
        /*0020*/ 	.short	0x0005
        /*0022*/ 	.short	0x0024
        /*0024*/ 	.byte	0x00, 0xf0, 0x11, 0x00


	//----- nvinfo : EIATTR_KPARAM_INFO
	.align		4
.L_12:
        /*0028*/ 	.byte	0x04, 0x17
        /*002a*/ 	.short	(.L_14 - .L_13)
.L_13:
        /*002c*/ 	.word	0x00000000
        /*0030*/ 	.short	0x0004
        /*0032*/ 	.short	0x0020
        /*0034*/ 	.byte	0x00, 0xf0, 0x11, 0x00


	//----- nvinfo : EIATTR_KPARAM_INFO
	.align		4
.L_14:
        /*0038*/ 	.byte	0x04, 0x17
        /*003a*/ 	.short	(.L_16 - .L_15)
.L_15:
        /*003c*/ 	.word	0x00000000
        /*0040*/ 	.short	0x0003
        /*0042*/ 	.short	0x0018
        /*0044*/ 	.byte	0x00, 0xf5, 0x21, 0x00


	//----- nvinfo : EIATTR_KPARAM_INFO
	.align		4
.L_16:
        /*0048*/ 	.byte	0x04, 0x17
        /*004a*/ 	.short	(.L_18 - .L_17)
.L_17:
        /*004c*/ 	.word	0x00000000
        /*0050*/ 	.short	0x0002
        /*0052*/ 	.short	0x0010
        /*0054*/ 	.byte	0x00, 0xf5, 0x21, 0x00


	//----- nvinfo : EIATTR_KPARAM_INFO
	.align		4
.L_18:
        /*0058*/ 	.byte	0x04, 0x17
        /*005a*/ 	.short	(.L_20 - .L_19)
.L_19:
        /*005c*/ 	.word	0x00000000
        /*0060*/ 	.short	0x0001
        /*0062*/ 	.short	0x0008
        /*0064*/ 	.byte	0x00, 0xf5, 0x21, 0x00


	//----- nvinfo : EIATTR_KPARAM_INFO
	.align		4
.L_20:
        /*0068*/ 	.byte	0x04, 0x17
        /*006a*/ 	.short	(.L_22 - .L_21)
.L_21:
        /*006c*/ 	.word	0x00000000
        /*0070*/ 	.short	0x0000
        /*0072*/ 	.short	0x0000
        /*0074*/ 	.byte	0x00, 0xf5, 0x21, 0x00


	//----- nvinfo : EIATTR_SPARSE_MMA_MASK
	.align		4
.L_22:
        /*0078*/ 	.byte	0x03, 0x50
        /*007a*/ 	.short	0x0000


	//----- nvinfo : EIATTR_MAXREG_COUNT
	.align		4
        /*007c*/ 	.byte	0x03, 0x1b
        /*007e*/ 	.short	0x00ff


	//----- nvinfo : EIATTR_EXTERNS
	.align		4
        /*0080*/ 	.byte	0x04, 0x0f
        /*0082*/ 	.short	(.L_24 - .L_23)


	//   ....[0]....
	.align		4
.L_23:
        /*0084*/ 	.word	index@(vprintf)


	//----- nvinfo : EIATTR_MERCURY_ISA_VERSION
	.align		4
.L_24:
        /*0088*/ 	.byte	0x03, 0x5f
        /*008a*/ 	.short	0x0101


	//----- nvinfo : EIATTR_VRC_CTA_INIT_COUNT
	.align		4
        /*008c*/ 	.byte	0x02, 0x4a
	.zero		1
	.zero		1


	//----- nvinfo : EIATTR_SYSCALL_OFFSETS
	.align		4
        /*0090*/ 	.byte	0x04, 0x46
        /*0092*/ 	.short	(.L_26 - .L_25)


	//   ....[0]....
.L_25:
        /*0094*/ 	.word	0x000004f0


	//   ....[1]....
        /*0098*/ 	.word	0x000006b0


	//   ....[2]....
        /*009c*/ 	.word	0x00000860


	//   ....[3]....
        /*00a0*/ 	.word	0x00000a10


	//   ....[4]....
        /*00a4*/ 	.word	0x00000d20


	//   ....[5]....
        /*00a8*/ 	.word	0x00000f00


	//   ....[6]....
        /*00ac*/ 	.word	0x00001120


	//----- nvinfo : EIATTR_EXIT_INSTR_OFFSETS
	.align		4
.L_26:
        /*00b0*/ 	.byte	0x04, 0x1c
        /*00b2*/ 	.short	(.L_28 - .L_27)


	//   ....[0]....
.L_27:
        /*00b4*/ 	.word	0x00000130


	//   ....[1]....
        /*00b8*/ 	.word	0x000011f0


	//----- nvinfo : EIATTR_CRS_STACK_SIZE
	.align		4
.L_28:
        /*00bc*/ 	.byte	0x04, 0x1e
        /*00be*/ 	.short	(.L_30 - .L_29)
.L_29:
        /*00c0*/ 	.word	0x00000000


	//----- nvinfo : EIATTR_CBANK_PARAM_SIZE
	.align		4
.L_30:
        /*00c4*/ 	.byte	0x03, 0x19
        /*00c6*/ 	.short	0x002c


	//----- nvinfo : EIATTR_PARAM_CBANK
	.align		4
        /*00c8*/ 	.byte	0x04, 0x0a
        /*00ca*/ 	.short	(.L_32 - .L_31)
	.align		4
.L_31:
        /*00cc*/ 	.word	index@(.nv.constant0._Z13matrixproductPPfS0_PiS1_iii)
        /*00d0*/ 	.short	0x0380
        /*00d2*/ 	.short	0x002c


	//----- nvinfo : EIATTR_SW_WAR
	.align		4
.L_32:
        /*00d4*/ 	.byte	0x04, 0x36
        /*00d6*/ 	.short	(.L_34 - .L_33)
.L_33:
        /*00d8*/ 	.word	0x00000008
.L_34:


//--------------------- .nv.callgraph             --------------------------
	.section	.nv.callgraph,"",@"SHT_CUDA_CALLGRAPH"
	.align	4
	.sectionentsize	8
	.align		4
        /*0000*/ 	.word	0x00000000
	.align		4
        /*0004*/ 	.word	0xffffffff
	.align		4
        /*0008*/ 	.word	index@(_Z13matrixproductPPfS0_PiS1_iii)
	.align		4
        /*000c*/ 	.word	index@(vprintf)
	.align		4
        /*0010*/ 	.word	0x00000000
	.align		4
        /*0014*/ 	.word	0xfffffffe
	.align		4
        /*0018*/ 	.word	0x00000000
	.align		4
        /*001c*/ 	.word	0xfffffffd
	.align		4
        /*0020*/ 	.word	0x00000000
	.align		4
        /*0024*/ 	.word	0xfffffffc


//--------------------- .nv.constant4             --------------------------
	.section	.nv.constant4,"a",@progbits
	.align	8
	.align		8
.nv.constant4:
        /*0000*/ 	.dword	vprintf
	.align		8
        /*0008*/ 	.dword	$str


//--------------------- .text._Z13matrixproductPPfS0_PiS1_iii --------------------------
	.section	.text._Z13matrixproductPPfS0_PiS1_iii,"ax",@progbits
	.align	128
        .global         _Z13matrixproductPPfS0_PiS1_iii
        .type           _Z13matrixproductPPfS0_PiS1_iii,@function
        .size           _Z13matrixproductPPfS0_PiS1_iii,(.L_x_18 - _Z13matrixproductPPfS0_PiS1_iii)
        .other          _Z13matrixproductPPfS0_PiS1_iii,@"STO_CUDA_ENTRY STV_DEFAULT"
_Z13matrixproductPPfS0_PiS1_iii:
.text._Z13matrixproductPPfS0_PiS1_iii:
[----:B------:R-:W0:Y:S01]  /*0000*/  LDC R1, c[0x0][0x37c] ;  /* 0x0000df00ff017b82 */ /* 0x000e220000000800 */
[----:B------:R-:W1:Y:S01]  /*0010*/  S2R R0, SR_TID.Y ;  /* 0x0000000000007919 */ /* 0x000e620000002200 */
[----:B------:R-:W2:Y:S06]  /*0020*/  LDCU UR5, c[0x0][0x2fc] ;  /* 0x00005f80ff0577ac */ /* 0x000eac0008000800 */
[----:B------:R-:W3:Y:S01]  /*0030*/  LDC R18, c[0x0][0x360] ;  /* 0x0000d800ff127b82 */ /* 0x000ee20000000800 */
[----:B0-----:R-:W-:Y:S01]  /*0040*/  IADD3 R1, PT, PT, R1, -0x28, RZ ;  /* 0xffffffd801017810 */ /* 0x001fe20007ffe0ff */
[----:B------:R-:W3:Y:S01]  /*0050*/  S2R R3, SR_TID.X ;  /* 0x0000000000037919 */ /* 0x000ee20000002100 */
[----:B------:R-:W0:Y:S01]  /*0060*/  LDCU UR8, c[0x0][0x3a8] ;  /* 0x00007500ff0877ac */ /* 0x000e220008000800 */
[----:B------:R-:W4:Y:S04]  /*0070*/  LDCU UR4, c[0x0][0x2f8] ;  /* 0x00005f00ff0477ac */ /* 0x000f280008000800 */
[----:B------:R-:W1:Y:S08]  /*0080*/  S2UR UR7, SR_CTAID.Y ;  /* 0x00000000000779c3 */ /* 0x000e700000002600 */
[----:B------:R-:W1:Y:S08]  /*0090*/  LDC R19, c[0x0][0x364] ;  /* 0x0000d900ff137b82 */ /* 0x000e700000000800 */
[----:B------:R-:W3:Y:S01]  /*00a0*/  S2UR UR6, SR_CTAID.X ;  /* 0x00000000000679c3 */ /* 0x000ee20000002500 */
[----:B----4-:R-:W-:-:S05]  /*00b0*/  IADD3 R25, P1, PT, R1, UR4, RZ ;  /* 0x0000000401197c10 */ /* 0x010fca000ff3e0ff */
[----:B--2---:R-:W-:Y:S02]  /*00c0*/  IMAD.X R24, RZ, RZ, UR5, P1 ;  /* 0x00000005ff187e24 */ /* 0x004fe400088e06ff */
[----:B------:R-:W2:Y:S01]  /*00d0*/  LDC.64 R4, c[0x0][0x3a0] ;  /* 0x0000e800ff047b82 */ /* 0x000ea20000000a00 */
[----:B-1----:R-:W-:-:S05]  /*00e0*/  IMAD R19, R19, UR7, R0 ;  /* 0x0000000713137c24 */ /* 0x002fca000f8e0200 */
[----:B0-----:R-:W-:Y:S01]  /*00f0*/  ISETP.GE.AND P0, PT, R19, UR8, PT ;  /* 0x0000000813007c0c */ /* 0x001fe2000bf06270 */
[----:B---3--:R-:W-:-:S05]  /*0100*/  IMAD R18, R18, UR6, R3 ;  /* 0x0000000612127c24 */ /* 0x008fca000f8e0203 */
[----:B--2---:R-:W-:-:S04]  /*0110*/  ISETP.GE.OR P0, PT, R18, R5, P0 ;  /* 0x000000051200720c */ /* 0x004fc80000706670 */
[----:B------:R-:W-:-:S13]  /*0120*/  ISETP.LT.OR P0, PT, R4, 0x1, P0 ;  /* 0x000000010400780c */ /* 0x000fda0000701670 */
[----:B------:R-:W-:Y:S05]  /*0130*/  @P0 EXIT ;  /* 0x000000000000094d */ /* 0x000fea0003800000 */
[----:B------:R-:W0:Y:S01]  /*0140*/  LDCU UR4, c[0x0][0x3a4] ;  /* 0x00007480ff0477ac */ /* 0x000e220008000800 */
[----:B------:R-:W-:Y:S01]  /*0150*/  HFMA2 R34, -RZ, RZ, 0, 0 ;  /* 0x00000000ff227431 */ /* 0x000fe200000001ff */
[----:B------:R-:W1:Y:S01]  /*0160*/  LDCU.64 UR36, c[0x0][0x358] ;  /* 0x00006b00ff2477ac */ /* 0x000e620008000a00 */
[----:B0-----:R-:W-:-:S07]  /*0170*/  IMAD.U32 R32, RZ, RZ, UR4 ;  /* 0x00000004ff207e24 */ /* 0x001fce000f8e00ff */
.L_x_16:
[----:B0-----:R-:W0:Y:S02]  /*0180*/  LDC.64 R2, c[0x0][0x390] ;  /* 0x0000e400ff027b82 */ /* 0x001e240000000a00 */
[----:B0-----:R-:W-:-:S05]  /*0190*/  IMAD.WIDE.U32 R2, R34, 0x4, R2 ;  /* 0x0000000422027825 */ /* 0x001fca00078e0002 */
[----:B-1----:R-:W2:Y:S01]  /*01a0*/  LDG.E R33, desc[UR36][R2.64] ;  /* 0x0000002402217981 */ /* 0x002ea2000c1e1900 */
[----:B------:R-:W-:Y:S01]  /*01b0*/  BSSY.RECONVERGENT B9, `(.L_x_0) ;  /* 0x00000fe000097945 */ /* 0x000fe20003800200 */
[----:B--2---:R-:W-:-:S13]  /*01c0*/  ISETP.GE.AND P0, PT, R18, R33, PT ;  /* 0x000000211200720c */ /* 0x004fda0003f06270 */
[----:B------:R-:W-:Y:S05]  /*01d0*/  @P0 BRA `(.L_x_1) ;  /* 0x0000000c00ec0947 */ /* 0x000fea0003800000 */
[----:B------:R-:W-:Y:S01]  /*01e0*/  ISETP.GE.AND P0, PT, R32, 0x1, PT ;  /* 0x000000012000780c */ /* 0x000fe20003f06270 */
[----:B------:R-:W-:Y:S01]  /*01f0*/  BSSY.RECONVERGENT B8, `(.L_x_2) ;  /* 0x00000f4000087945 */ /* 0x000fe20003800200 */
[----:B------:R-:W-:-:S11]  /*0200*/  MOV R35, RZ ;  /* 0x000000ff00237202 */ /* 0x000fd60000000f00 */
[----:B------:R-:W-:Y:S05]  /*0210*/  @!P0 BRA `(.L_x_3) ;  /* 0x0000000c00c48947 */ /* 0x000fea0003800000 */
[----:B------:R-:W0:Y:S01]  /*0220*/  LDC.64 R16, c[0x0][0x380] ;  /* 0x0000e000ff107b82 */ /* 0x000e220000000a00 */
[----:B------:R-:W-:Y:S01]  /*0230*/  ISETP.GE.U32.AND P0, PT, R32, 0x4, PT ;  /* 0x000000042000780c */ /* 0x000fe20003f06070 */
[----:B------:R-:W-:Y:S01]  /*0240*/  BSSY.RECONVERGENT B7, `(.L_x_4) ;  /* 0x000008a000077945 */ /* 0x000fe20003800200 */
[----:B------:R-:W-:Y:S02]  /*0250*/  HFMA2 R23, -RZ, RZ, 0, 0 ;  /* 0x00000000ff177431 */ /* 0x000fe400000001ff */
[----:B------:R-:W-:Y:S02]  /*0260*/  IMAD R28, R19, R32, RZ ;  /* 0x00000020131c7224 */ /* 0x000fe400078e02ff */
[----:B------:R-:W-:Y:S02]  /*0270*/  IMAD.MOV.U32 R35, RZ, RZ, RZ ;  /* 0x000000ffff237224 */ /* 0x000fe400078e00ff */
[----:B0-----:R-:W-:-:S05]  /*0280*/  IMAD.WIDE.U32 R16, R34, 0x8, R16 ;  /* 0x0000000822107825 */ /* 0x001fca00078e0010 */
[----:B------:R-:W-:Y:S05]  /*0290*/  @!P0 BRA `(.L_x_5) ;  /* 0x0000000800108947 */ /* 0x000fea0003800000 */
[----:B------:R-:W-:Y:S01]  /*02a0*/  IMAD.WIDE.U32 R28, R28, 0x4, RZ ;  /* 0x000000041c1c7825 */ /* 0x000fe200078e00ff */
[----:B------:R-:W-:Y:S01]  /*02b0*/  BSSY.RECONVERGENT B6, `(.L_x_6) ;  /* 0x0000081000067945 */ /* 0x000fe20003800200 */
[----:B------:R-:W-:Y:S02]  /*02c0*/  MOV R35, RZ ;  /* 0x000000ff00237202 */ /* 0x000fe40000000f00 */
[----:B------:R-:W-:Y:S01]  /*02d0*/  IMAD.IADD R31, R18, 0x1, R33 ;  /* 0x00000001121f7824 */ /* 0x000fe200078e0221 */
[----:B------:R-:W-:Y:S01]  /*02e0*/  MOV R30, R28 ;  /* 0x0000001c001e7202 */ /* 0x000fe20000000f00 */
[C-C-:B------:R-:W-:Y:S01]  /*02f0*/  IMAD R28, R33.reuse, 0x2, R18.reuse ;  /* 0x00000002211c7824 */ /* 0x140fe200078e0212 */
[----:B------:R-:W-:Y:S01]  /*0300*/  MOV R26, R18 ;  /* 0x00000012001a7202 */ /* 0x000fe20000000f00 */
[----:B------:R-:W-:Y:S02]  /*0310*/  IMAD R27, R33, 0x3, R18 ;  /* 0x00000003211b7824 */ /* 0x000fe400078e0212 */
[----:B------:R-:W-:-:S07]  /*0320*/  IMAD.MOV.U32 R23, RZ, RZ, RZ ;  /* 0x000000ffff177224 */ /* 0x000fce00078e00ff */
.L_x_11:
[----:B------:R-:W0:Y:S01]  /*0330*/  LDC.64 R2, c[0x0][0x388] ;  /* 0x0000e200ff027b82 */ /* 0x000e220000000a00 */
[----:B------:R-:W2:Y:S04]  /*0340*/  LDG.E.64 R4, desc[UR36][R16.64] ;  /* 0x0000002410047981 */ /* 0x000ea8000c1e1b00 */
[----:B0-----:R-:W3:Y:S01]  /*0350*/  LDG.E.64 R2, desc[UR36][R2.64] ;  /* 0x0000002402027981 */ /* 0x001ee2000c1e1b00 */
[----:B--2---:R-:W-:-:S06]  /*0360*/  IMAD.WIDE R4, R26, 0x4, R4 ;  /* 0x000000041a047825 */ /* 0x004fcc00078e0204 */
[----:B------:R0:W2:Y:S01]  /*0370*/  LD.E R5, desc[UR36][R4.64] ;  /* 0x0000002404057980 */ /* 0x0000a2000c101900 */
[----:B---3--:R-:W-:-:S05]  /*0380*/  IADD3 R12, P0, PT, R2, R30, RZ ;  /* 0x0000001e020c7210 */ /* 0x008fca0007f1e0ff */
[----:B------:R-:W-:-:S05]  /*0390*/  IMAD.X R13, R3, 0x1, R29, P0 ;  /* 0x00000001030d7824 */ /* 0x000fca00000e061d */
[----:B------:R-:W3:Y:S01]  /*03a0*/  LD.E R12, desc[UR36][R12.64] ;  /* 0x000000240c0c7980 */ /* 0x000ee2000c101900 */
[----:B------:R-:W1:Y:S01]  /*03b0*/  LDCU UR4, c[0x0][0x2f8] ;  /* 0x00005f00ff0477ac */ /* 0x000e620008000800 */
[----:B------:R-:W-:-:S06]  /*03c0*/  MOV R2, 0x0 ;  /* 0x0000000000027802 */ /* 0x000fcc0000000f00 */
[----:B------:R-:W4:Y:S01]  /*03d0*/  LDC.64 R2, c[0x4][R2] ;  /* 0x0100000002027b82 */ /* 0x000f220000000a00 */
[----:B-1----:R-:W-:Y:S01]  /*03e0*/  IADD3 R22, PT, PT, R25, -UR4, RZ ;  /* 0x8000000419167c10 */ /* 0x002fe2000fffe0ff */
[----:B------:R-:W0:Y:S04]  /*03f0*/  LDCU.64 UR4, c[0x4][0x8] ;  /* 0x01000100ff0477ac */ /* 0x000e280008000a00 */
[----:B------:R-:W-:Y:S04]  /*0400*/  STL.64 [R22], R18 ;  /* 0x0000001216007387 */ /* 0x000fe80000100a00 */
[----:B------:R-:W-:Y:S01]  /*0410*/  STL [R22+0x8], R23 ;  /* 0x0000081716007387 */ /* 0x000fe20000100800 */
[----:B0-----:R-:W-:Y:S01]  /*0420*/  IMAD.U32 R4, RZ, RZ, UR4 ;  /* 0x00000004ff047e24 */ /* 0x001fe2000f8e00ff */
[----:B--2---:R-:W-:Y:S01]  /*0430*/  F2F.F64.F32 R6, R5 ;  /* 0x0000000500067310 */ /* 0x004fe20000201800 */
[----:B---3--:R-:W-:-:S07]  /*0440*/  FMUL R0, R12, R5 ;  /* 0x000000050c007220 */ /* 0x008fce0000400000 */
[----:B------:R-:W0:Y:S08]  /*0450*/  F2F.F64.F32 R10, R12 ;  /* 0x0000000c000a7310 */ /* 0x000e300000201800 */
[----:B------:R-:W1:Y:S01]  /*0460*/  F2F.F64.F32 R8, R0 ;  /* 0x0000000000087310 */ /* 0x000e620000201800 */
[----:B0-----:R-:W-:Y:S04]  /*0470*/  STL.64 [R22+0x10], R10 ;  /* 0x0000100a16007387 */ /* 0x001fe80000100a00 */
[----:B-1----:R-:W-:Y:S01]  /*0480*/  STL.64 [R22+0x20], R8 ;  /* 0x0000200816007387 */ /* 0x002fe20000100a00 */
[----:B------:R-:W-:Y:S01]  /*0490*/  FADD R35, R0, R35 ;  /* 0x0000002300237221 */ /* 0x000fe20000000000 */
[----:B------:R-:W-:-:S02]  /*04a0*/  MOV R5, UR5 ;  /* 0x0000000500057c02 */ /* 0x000fc40008000f00 */
[----:B------:R0:W-:Y:S02]  /*04b0*/  STL.64 [R22+0x18], R6 ;  /* 0x0000180616007387 */ /* 0x0001e40000100a00 */
[----:B0-----:R-:W-:Y:S01]  /*04c0*/  IMAD.MOV.U32 R6, RZ, RZ, R25 ;  /* 0x000000ffff067224 */ /* 0x001fe200078e0019 */
[----:B----4-:R-:W-:-:S07]  /*04d0*/  MOV R7, R24 ;  /* 0x0000001800077202 */ /* 0x010fce0000000f00 */
[----:B------:R-:W-:-:S07]  /*04e0*/  LEPC R20, `(.L_x_7) ;  /* 0x000000001014794e */ /* 0x000fce0000000000 */
[----:B------:R-:W-:Y:S05]  /*04f0*/  CALL.ABS.NOINC R2 ;  /* 0x0000000002007343 */ /* 0x000fea0003c00000 */
.L_x_7:
[----:B------:R-:W0:Y:S01]  /*0500*/  LDC.64 R14, c[0x0][0x388] ;  /* 0x0000e200ff0e7b82 */ /* 0x000e220000000a00 */
[----:B------:R-:W2:Y:S01]  /*0510*/  LDG.E.64 R2, desc[UR36][R16.64] ;  /* 0x0000002410027981 */ /* 0x000ea2000c1e1b00 */
[----:B------:R-:W1:Y:S03]  /*0520*/  LDCU.64 UR4, c[0x4][0x8] ;  /* 0x01000100ff0477ac */ /* 0x000e660008000a00 */
[----:B0-----:R-:W3:Y:S01]  /*0530*/  LDG.E.64 R4, desc[UR36][R14.64] ;  /* 0x000000240e047981 */ /* 0x001ee2000c1e1b00 */
[----:B--2---:R-:W-:-:S06]  /*0540*/  IMAD.WIDE R8, R31, 0x4, R2 ;  /* 0x000000041f087825 */ /* 0x004fcc00078e0202 */
[----:B------:R-:W2:Y:S01]  /*0550*/  LD.E R9, desc[UR36][R8.64] ;  /* 0x0000002408097980 */ /* 0x000ea2000c101900 */
[----:B---3--:R-:W-:-:S05]  /*0560*/  IADD3 R4, P0, PT, R4, R30, RZ ;  /* 0x0000001e04047210 */ /* 0x008fca0007f1e0ff */
[----:B------:R-:W-:-:S05]  /*0570*/  IMAD.X R5, R5, 0x1, R29, P0 ;  /* 0x0000000105057824 */ /* 0x000fca00000e061d */
[----:B------:R1:W3:Y:S01]  /*0580*/  LD.E R4, desc[UR36][R4.64+0x4] ;  /* 0x0000042404047980 */ /* 0x0002e2000c101900 */
[----:B------:R-:W-:Y:S02]  /*0590*/  IADD3 R3, PT, PT, R23, 0x1, RZ ;  /* 0x0000000117037810 */ /* 0x000fe40007ffe0ff */
[----:B------:R-:W-:Y:S01]  /*05a0*/  MOV R2, 0x0 ;  /* 0x0000000000027802 */ /* 0x000fe20000000f00 */
[----:B------:R-:W-:Y:S04]  /*05b0*/  STL.64 [R22], R18 ;  /* 0x0000001216007387 */ /* 0x000fe80000100a00 */
[----:B------:R-:W-:Y:S01]  /*05c0*/  STL [R22+0x8], R3 ;  /* 0x0000080316007387 */ /* 0x000fe20000100800 */
[----:B-1----:R-:W-:Y:S01]  /*05d0*/  MOV R5, UR5 ;  /* 0x0000000500057c02 */ /* 0x002fe20008000f00 */
[----:B--2---:R0:W-:Y:S01]  /*05e0*/  F2F.F64.F32 R6, R9 ;  /* 0x0000000900067310 */ /* 0x0041e20000201800 */
[----:B---3--:R-:W-:-:S07]  /*05f0*/  FMUL R0, R4, R9 ;  /* 0x0000000904007220 */ /* 0x008fce0000400000 */
[----:B------:R-:W1:Y:S08]  /*0600*/  F2F.F64.F32 R12, R4 ;  /* 0x00000004000c7310 */ /* 0x000e700000201800 */
[----:B------:R-:W2:Y:S01]  /*0610*/  F2F.F64.F32 R10, R0 ;  /* 0x00000000000a7310 */ /* 0x000ea20000201800 */
[----:B0-----:R0:W3:Y:S01]  /*0620*/  LDC.64 R8, c[0x4][R2] ;  /* 0x0100000002087b82 */ /* 0x0010e20000000a00 */
[----:B-1----:R-:W-:Y:S04]  /*0630*/  STL.64 [R22+0x10], R12 ;  /* 0x0000100c16007387 */ /* 0x002fe80000100a00 */
[----:B--2---:R-:W-:Y:S01]  /*0640*/  STL.64 [R22+0x20], R10 ;  /* 0x0000200a16007387 */ /* 0x004fe20000100a00 */
[----:B------:R-:W-:Y:S01]  /*0650*/  FADD R35, R35, R0 ;  /* 0x0000000023237221 */ /* 0x000fe20000000000 */
[----:B------:R-:W-:-:S02]  /*0660*/  IMAD.U32 R4, RZ, RZ, UR4 ;  /* 0x00000004ff047e24 */ /* 0x000fc4000f8e00ff */
[----:B------:R1:W-:Y:S02]  /*0670*/  STL.64 [R22+0x18], R6 ;  /* 0x0000180616007387 */ /* 0x0003e40000100a00 */
[----:B-1----:R-:W-:Y:S01]  /*0680*/  IMAD.MOV.U32 R6, RZ, RZ, R25 ;  /* 0x000000ffff067224 */ /* 0x002fe200078e0019 */
[----:B0-----:R-:W-:-:S07]  /*0690*/  MOV R7, R24 ;  /* 0x0000001800077202 */ /* 0x001fce0000000f00 */
[----:B------:R-:W-:-:S07]  /*06a0*/  LEPC R20, `(.L_x_8) ;  /* 0x000000001014794e */ /* 0x000fce0000000000 */
[----:B---3--:R-:W-:Y:S05]  /*06b0*/  CALL.ABS.NOINC R8 ;  /* 0x0000000008007343 */ /* 0x008fea0003c00000 */
.L_x_8:
[----:B------:R-:W0:Y:S01]  /*06c0*/  LDC.64 R14, c[0x0][0x388] ;  /* 0x0000e200ff0e7b82 */ /* 0x000e220000000a00 */
[----:B------:R-:W2:Y:S01]  /*06d0*/  LDG.E.64 R8, desc[UR36][R16.64] ;  /* 0x0000002410087981 */ /* 0x000ea2000c1e1b00 */
[----:B------:R-:W-:Y:S01]  /*06e0*/  IADD3 R3, PT, PT, R23, 0x2, RZ ;  /* 0x0000000217037810 */ /* 0x000fe20007ffe0ff */
[----:B------:R-:W1:Y:S02]  /*06f0*/  LDCU.64 UR4, c[0x4][0x8] ;  /* 0x01000100ff0477ac */ /* 0x000e640008000a00 */
[----:B0-----:R-:W3:Y:S01]  /*0700*/  LDG.E.64 R4, desc[UR36][R14.64] ;  /* 0x000000240e047981 */ /* 0x001ee2000c1e1b00 */
[----:B--2---:R-:W-:-:S05]  /*0710*/  IMAD.WIDE R8, R28, 0x4, R8 ;  /* 0x000000041c087825 */ /* 0x004fca00078e0208 */
[----:B------:R0:W2:Y:S01]  /*0720*/  LD.E R21, desc[UR36][R8.64] ;  /* 0x0000002408157980 */ /* 0x0000a2000c101900 */
[----:B---3--:R-:W-:-:S05]  /*0730*/  IADD3 R4, P0, PT, R4, R30, RZ ;  /* 0x0000001e04047210 */ /* 0x008fca0007f1e0ff */
[----:B------:R-:W-:-:S05]  /*0740*/  IMAD.X R5, R5, 0x1, R29, P0 ;  /* 0x0000000105057824 */ /* 0x000fca00000e061d */
[----:B------:R1:W3:Y:S01]  /*0750*/  LD.E R4, desc[UR36][R4.64+0x8] ;  /* 0x0000082404047980 */ /* 0x0002e2000c101900 */
[----:B0-----:R0:W4:Y:S03]  /*0760*/  LDC.64 R8, c[0x4][R2] ;  /* 0x0100000002087b82 */ /* 0x0011260000000a00 */
[----:B------:R-:W-:Y:S04]  /*0770*/  STL [R22+0x8], R3 ;  /* 0x0000080316007387 */ /* 0x000fe80000100800 */
[----:B------:R-:W-:Y:S01]  /*0780*/  STL.64 [R22], R18 ;  /* 0x0000001216007387 */ /* 0x000fe20000100a00 */
[----:B-1----:R-:W-:Y:S01]  /*0790*/  MOV R5, UR5 ;  /* 0x0000000500057c02 */ /* 0x002fe20008000f00 */
[----:B--2---:R-:W-:Y:S01]  /*07a0*/  F2F.F64.F32 R6, R21 ;  /* 0x0000001500067310 */ /* 0x004fe20000201800 */
[----:B---3--:R-:W-:-:S07]  /*07b0*/  FMUL R0, R4, R21 ;  /* 0x0000001504007220 */ /* 0x008fce0000400000 */
[----:B------:R-:W1:Y:S08]  /*07c0*/  F2F.F64.F32 R12, R4 ;  /* 0x00000004000c7310 */ /* 0x000e700000201800 */
[----:B------:R-:W2:Y:S01]  /*07d0*/  F2F.F64.F32 R10, R0 ;  /* 0x00000000000a7310 */ /* 0x000ea20000201800 */
[----:B-1----:R-:W-:Y:S04]  /*07e0*/  STL.64 [R22+0x10], R12 ;  /* 0x0000100c16007387 */ /* 0x002fe80000100a00 */
[----:B--2---:R-:W-:Y:S01]  /*07f0*/  STL.64 [R22+0x20], R10 ;  /* 0x0000200a16007387 */ /* 0x004fe20000100a00 */
[----:B------:R-:W-:Y:S01]  /*0800*/  FADD R35, R35, R0 ;  /* 0x0000000023237221 */ /* 0x000fe20000000000 */
[----:B------:R-:W-:-:S02]  /*0810*/  IMAD.U32 R4, RZ, RZ, UR4 ;  /* 0x00000004ff047e24 */ /* 0x000fc4000f8e00ff */
[----:B------:R1:W-:Y:S02]  /*0820*/  STL.64 [R22+0x18], R6 ;  /* 0x0000180616007387 */ /* 0x0003e40000100a00 */
[----:B-1----:R-:W-:Y:S01]  /*0830*/  IMAD.MOV.U32 R6, RZ, RZ, R25 ;  /* 0x000000ffff067224 */ /* 0x002fe200078e0019 */
[----:B0---4-:R-:W-:-:S07]  /*0840*/  MOV R7, R24 ;  /* 0x0000001800077202 */ /* 0x011fce0000000f00 */
[----:B------:R-:W-:-:S07]  /*0850*/  LEPC R20, `(.L_x_9) ;  /* 0x000000001014794e */ /* 0x000fce0000000000 */
[----:B------:R-:W-:Y:S05]  /*0860*/  CALL.ABS.NOINC R8 ;  /* 0x0000000008007343 */ /* 0x000fea0003c00000 */
.L_x_9:
[----:B------:R-:W0:Y:S01]  /*0870*/  LDC.64 R4, c[0x0][0x388] ;  /* 0x0000e200ff047b82 */ /* 0x000e220000000a00 */
[----:B------:R-:W2:Y:S01]  /*0880*/  LDG.E.64 R6, desc[UR36][R16.64] ;  /* 0x0000002410067981 */ /* 0x000ea2000c1e1b00 */
[----:B------:R-:W-:Y:S01]  /*0890*/  IADD3 R21, PT, PT, R23, 0x3, RZ ;  /* 0x0000000317157810 */ /* 0x000fe20007ffe0ff */
[----:B------:R-:W1:Y:S02]  /*08a0*/  LDCU.64 UR4, c[0x4][0x8] ;  /* 0x01000100ff0477ac */ /* 0x000e640008000a00 */
[----:B0-----:R-:W3:Y:S01]  /*08b0*/  LDG.E.64 R4, desc[UR36][R4.64] ;  /* 0x0000002404047981 */ /* 0x001ee2000c1e1b00 */
[----:B--2---:R-:W-:-:S06]  /*08c0*/  IMAD.WIDE R12, R27, 0x4, R6 ;  /* 0x000000041b0c7825 */ /* 0x004fcc00078e0206 */
[----:B------:R-:W2:Y:S01]  /*08d0*/  LD.E R13, desc[UR36][R12.64] ;  /* 0x000000240c0d7980 */ /* 0x000ea2000c101900 */
[----:B---3--:R-:W-:-:S05]  /*08e0*/  IADD3 R14, P0, PT, R4, R30, RZ ;  /* 0x0000001e040e7210 */ /* 0x008fca0007f1e0ff */
[----:B------:R-:W-:-:S05]  /*08f0*/  IMAD.X R15, R5, 0x1, R29, P0 ;  /* 0x00000001050f7824 */ /* 0x000fca00000e061d */
[----:B------:R-:W3:Y:S01]  /*0900*/  LD.E R14, desc[UR36][R14.64+0xc] ;  /* 0x00000c240e0e7980 */ /* 0x000ee2000c101900 */
[----:B------:R-:W0:Y:S03]  /*0910*/  LDC.64 R2, c[0x4][R2] ;  /* 0x0100000002027b82 */ /* 0x000e260000000a00 */
[----:B------:R-:W-:Y:S04]  /*0920*/  STL [R22+0x8], R21 ;  /* 0x0000081516007387 */ /* 0x000fe80000100800 */
[----:B------:R-:W-:Y:S01]  /*0930*/  STL.64 [R22], R18 ;  /* 0x0000001216007387 */ /* 0x000fe20000100a00 */
[----:B-1----:R-:W-:Y:S01]  /*0940*/  IMAD.U32 R4, RZ, RZ, UR4 ;  /* 0x00000004ff047e24 */ /* 0x002fe2000f8e00ff */
[----:B------:R-:W-:Y:S01]  /*0950*/  MOV R5, UR5 ;  /* 0x0000000500057c02 */ /* 0x000fe20008000f00 */
[----:B--2---:R-:W-:Y:S01]  /*0960*/  F2F.F64.F32 R6, R13 ;  /* 0x0000000d00067310 */ /* 0x004fe20000201800 */
[----:B---3--:R-:W-:-:S07]  /*0970*/  FMUL R0, R14, R13 ;  /* 0x0000000d0e007220 */ /* 0x008fce0000400000 */
[----:B------:R-:W1:Y:S08]  /*0980*/  F2F.F64.F32 R10, R14 ;  /* 0x0000000e000a7310 */ /* 0x000e700000201800 */
[----:B------:R-:W2:Y:S01]  /*0990*/  F2F.F64.F32 R8, R0 ;  /* 0x0000000000087310 */ /* 0x000ea20000201800 */
[----:B-1----:R-:W-:Y:S04]  /*09a0*/  STL.64 [R22+0x10], R10 ;  /* 0x0000100a16007387 */ /* 0x002fe80000100a00 */
[----:B--2---:R-:W-:Y:S01]  /*09b0*/  STL.64 [R22+0x20], R8 ;  /* 0x0000200816007387 */ /* 0x004fe20000100a00 */
[----:B------:R-:W-:-:S03]  /*09c0*/  FADD R35, R35, R0 ;  /* 0x0000000023237221 */ /* 0x000fc60000000000 */
[----:B------:R1:W-:Y:S02]  /*09d0*/  STL.64 [R22+0x18], R6 ;  /* 0x0000180616007387 */ /* 0x0003e40000100a00 */
[----:B-1----:R-:W-:Y:S01]  /*09e0*/  IMAD.MOV.U32 R6, RZ, RZ, R25 ;  /* 0x000000ffff067224 */ /* 0x002fe200078e0019 */
[----:B0-----:R-:W-:-:S07]  /*09f0*/  MOV R7, R24 ;  /* 0x0000001800077202 */ /* 0x001fce0000000f00 */
[----:B------:R-:W-:-:S07]  /*0a00*/  LEPC R20, `(.L_x_10) ;  /* 0x000000001014794e */ /* 0x000fce0000000000 */
[----:B------:R-:W-:Y:S05]  /*0a10*/  CALL.ABS.NOINC R2 ;  /* 0x0000000002007343 */ /* 0x000fea0003c00000 */
.L_x_10:
[----:B------:R-:W-:Y:S01]  /*0a20*/  VIADD R23, R23, 0x4 ;  /* 0x0000000417177836 */ /* 0x000fe20000000000 */
[----:B------:R-:W-:Y:S01]  /*0a30*/  LOP3.LUT R0, R32, 0x7ffffffc, RZ, 0xc0, !PT ;  /* 0x7ffffffc20007812 */ /* 0x000fe200078ec0ff */
[C---:B------:R-:W-:Y:S01]  /*0a40*/  IMAD R28, R33.reuse, 0x4, R28 ;  /* 0x00000004211c7824 */ /* 0x040fe200078e021c */
[----:B------:R-:W-:Y:S01]  /*0a50*/  IADD3 R30, P1, PT, R30, 0x10, RZ ;  /* 0x000000101e1e7810 */ /* 0x000fe20007f3e0ff */
[----:B------:R-:W-:Y:S01]  /*0a60*/  IMAD R26, R33, 0x4, R26 ;  /* 0x00000004211a7824 */ /* 0x000fe200078e021a */
[----:B------:R-:W-:Y:S02]  /*0a70*/  ISETP.NE.AND P0, PT, R23, R0, PT ;  /* 0x000000001700720c */ /* 0x000fe40003f05270 */
[C---:B------:R-:W-:Y:S02]  /*0a80*/  LEA R31, R33.reuse, R31, 0x2 ;  /* 0x0000001f211f7211 */ /* 0x040fe400078e10ff */
[----:B------:R-:W-:Y:S02]  /*0a90*/  LEA R27, R33, R27, 0x2 ;  /* 0x0000001b211b7211 */ /* 0x000fe400078e10ff */
[----:B------:R-:W-:-:S07]  /*0aa0*/  IADD3.X R29, PT, PT, RZ, R29, RZ, P1, !PT ;  /* 0x0000001dff1d7210 */ /* 0x000fce0000ffe4ff */
[----:B------:R-:W-:Y:S05]  /*0ab0*/  @P0 BRA `(.L_x_11) ;  /* 0xfffffff8001c0947 */ /* 0x000fea000383ffff */
[----:B------:R-:W-:Y:S05]  /*0ac0*/  BSYNC.RECONVERGENT B6 ;  /* 0x0000000000067941 */ /* 0x000fea0003800200 */
.L_x_6:
[----:B------:R-:W-:-:S07]  /*0ad0*/  IMAD.MOV.U32 R23, RZ, RZ, R0 ;  /* 0x000000ffff177224 */ /* 0x000fce00078e0000 */
.L_x_5:
[----:B------:R-:W-:Y:S05]  /*0ae0*/  BSYNC.RECONVERGENT B7 ;  /* 0x0000000000077941 */ /* 0x000fea0003800200 */
.L_x_4:
[----:B------:R-:W-:-:S13]  /*0af0*/  LOP3.LUT P0, R0, R32, 0x3, RZ, 0xc0, !PT ;  /* 0x0000000320007812 */ /* 0x000fda000780c0ff */
[----:B------:R-:W-:Y:S05]  /*0b00*/  @!P0 BRA `(.L_x_3) ;  /* 0x0000000400888947 */ /* 0x000fea0003800000 */
[----:B------:R-:W0:Y:S01]  /*0b10*/  LDCU UR4, c[0x0][0x2f8] ;  /* 0x00005f00ff0477ac */ /* 0x000e220008000800 */
[----:B------:R-:W-:Y:S01]  /*0b20*/  ISETP.NE.AND P0, PT, R0, 0x1, PT ;  /* 0x000000010000780c */ /* 0x000fe20003f05270 */
[----:B------:R-:W-:Y:S01]  /*0b30*/  BSSY.RECONVERGENT B6, `(.L_x_12) ;  /* 0x000003f000067945 */ /* 0x000fe20003800200 */
[----:B0-----:R-:W-:-:S11]  /*0b40*/  IADD3 R22, PT, PT, R25, -UR4, RZ ;  /* 0x8000000419167c10 */ /* 0x001fd6000fffe0ff */
[----:B------:R-:W-:Y:S05]  /*0b50*/  @!P0 BRA `(.L_x_13) ;  /* 0x0000000000f08947 */ /* 0x000fea0003800000 */
[----:B------:R-:W0:Y:S01]  /*0b60*/  LDC.64 R2, c[0x0][0x388] ;  /* 0x0000e200ff027b82 */ /* 0x000e220000000a00 */
[----:B------:R-:W2:Y:S01]  /*0b70*/  LDG.E.64 R4, desc[UR36][R16.64] ;  /* 0x0000002410047981 */ /* 0x000ea2000c1e1b00 */
[----:B------:R-:W-:Y:S02]  /*0b80*/  IMAD R30, R19, R32, RZ ;  /* 0x00000020131e7224 */ /* 0x000fe400078e02ff */
[----:B------:R-:W-:Y:S01]  /*0b90*/  IMAD R28, R33, R23, R18 ;  /* 0x00000017211c7224 */ /* 0x000fe200078e0212 */
[----:B------:R-:W-:Y:S01]  /*0ba0*/  MOV R26, 0x0 ;  /* 0x00000000001a7802 */ /* 0x000fe20000000f00 */
[----:B------:R-:W1:Y:S01]  /*0bb0*/  LDCU.64 UR4, c[0x4][0x8] ;  /* 0x01000100ff0477ac */ /* 0x000e620008000a00 */
[----:B0-----:R-:W3:Y:S01]  /*0bc0*/  LDG.E.64 R2, desc[UR36][R2.64] ;  /* 0x0000002402027981 */ /* 0x001ee2000c1e1b00 */
[----:B------:R-:W-:Y:S02]  /*0bd0*/  IMAD.IADD R7, R30, 0x1, R23 ;  /* 0x000000011e077824 */ /* 0x000fe400078e0217 */
[----:B--2---:R-:W-:-:S06]  /*0be0*/  IMAD.WIDE R12, R28, 0x4, R4 ;  /* 0x000000041c0c7825 */ /* 0x004fcc00078e0204 */
[----:B------:R-:W2:Y:S01]  /*0bf0*/  LD.E R13, desc[UR36][R12.64] ;  /* 0x000000240c0d7980 */ /* 0x000ea2000c101900 */
[----:B---3--:R-:W-:-:S06]  /*0c00*/  IMAD.WIDE.U32 R4, R7, 0x4, R2 ;  /* 0x0000000407047825 */ /* 0x008fcc00078e0002 */
[----:B------:R1:W3:Y:S01]  /*0c10*/  LD.E R4, desc[UR36][R4.64] ;  /* 0x0000002404047980 */ /* 0x0002e2000c101900 */
[----:B------:R0:W4:Y:S03]  /*0c20*/  LDC.64 R2, c[0x4][R26] ;  /* 0x010000001a027b82 */ /* 0x0001260000000a00 */
[----:B------:R-:W-:Y:S04]  /*0c30*/  STL.64 [R22], R18 ;  /* 0x0000001216007387 */ /* 0x000fe80000100a00 */
[----:B------:R-:W-:Y:S01]  /*0c40*/  STL [R22+0x8], R23 ;  /* 0x0000081716007387 */ /* 0x000fe20000100800 */
[----:B-1----:R-:W-:Y:S01]  /*0c50*/  IMAD.U32 R5, RZ, RZ, UR5 ;  /* 0x00000005ff057e24 */ /* 0x002fe2000f8e00ff */
[----:B--2---:R-:W-:Y:S01]  /*0c60*/  F2F.F64.F32 R6, R13 ;  /* 0x0000000d00067310 */ /* 0x004fe20000201800 */
[----:B---3--:R-:W-:-:S07]  /*0c70*/  FMUL R0, R4, R13 ;  /* 0x0000000d04007220 */ /* 0x008fce0000400000 */
[----:B------:R-:W1:Y:S08]  /*0c80*/  F2F.F64.F32 R8, R4 ;  /* 0x0000000400087310 */ /* 0x000e700000201800 */
[----:B------:R-:W2:Y:S01]  /*0c90*/  F2F.F64.F32 R10, R0 ;  /* 0x00000000000a7310 */ /* 0x000ea20000201800 */
[----:B-1----:R-:W-:Y:S04]  /*0ca0*/  STL.64 [R22+0x10], R8 ;  /* 0x0000100816007387 */ /* 0x002fe80000100a00 */
[----:B--2---:R-:W-:Y:S01]  /*0cb0*/  STL.64 [R22+0x20], R10 ;  /* 0x0000200a16007387 */ /* 0x004fe20000100a00 */
[----:B------:R-:W-:Y:S01]  /*0cc0*/  FADD R35, R35, R0 ;  /* 0x0000000023237221 */ /* 0x000fe20000000000 */
[----:B------:R-:W-:-:S02]  /*0cd0*/  MOV R4, UR4 ;  /* 0x0000000400047c02 */ /* 0x000fc40008000f00 */
[----:B------:R1:W-:Y:S02]  /*0ce0*/  STL.64 [R22+0x18], R6 ;  /* 0x0000180616007387 */ /* 0x0003e40000100a00 */
[----:B-1----:R-:W-:Y:S01]  /*0cf0*/  MOV R6, R25 ;  /* 0x0000001900067202 */ /* 0x002fe20000000f00 */
[----:B0---4-:R-:W-:-:S07]  /*0d00*/  IMAD.MOV.U32 R7, RZ, RZ, R24 ;  /* 0x000000ffff077224 */ /* 0x011fce00078e0018 */
[----:B------:R-:W-:-:S07]  /*0d10*/  LEPC R20, `(.L_x_14) ;  /* 0x000000001014794e */ /* 0x000fce0000000000 */
[----:B------:R-:W-:Y:S05]  /*0d20*/  CALL.ABS.NOINC R2 ;  /* 0x0000000002007343 */ /* 0x000fea0003c00000 */
.L_x_14:
[----:B------:R-:W0:Y:S01]  /*0d30*/  LDC.64 R8, c[0x0][0x388] ;  /* 0x0000e200ff087b82 */ /* 0x000e220000000a00 */
[----:B------:R-:W2:Y:S01]  /*0d40*/  LDG.E.64 R2, desc[UR36][R16.64] ;  /* 0x0000002410027981 */ /* 0x000ea2000c1e1b00 */
[----:B------:R-:W-:Y:S01]  /*0d50*/  IADD3 R11, P0, PT, R30, R23, RZ ;  /* 0x000000171e0b7210 */ /* 0x000fe20007f1e0ff */
[----:B------:R-:W1:Y:S02]  /*0d60*/  LDCU.64 UR4, c[0x4][0x8] ;  /* 0x01000100ff0477ac */ /* 0x000e640008000a00 */
[----:B0-----:R-:W3:Y:S01]  /*0d70*/  LDG.E.64 R4, desc[UR36][R8.64] ;  /* 0x0000002408047981 */ /* 0x001ee2000c1e1b00 */
[----:B------:R-:W-:Y:S01]  /*0d80*/  IADD3 R7, PT, PT, R33, R28, RZ ;  /* 0x0000001c21077210 */ /* 0x000fe20007ffe0ff */
[----:B------:R-:W-:-:S04]  /*0d90*/  IMAD.X R0, RZ, RZ, RZ, P0 ;  /* 0x000000ffff007224 */ /* 0x000fc800000e06ff */
[----:B--2---:R-:W-:-:S06]  /*0da0*/  IMAD.WIDE R6, R7, 0x4, R2 ;  /* 0x0000000407067825 */ /* 0x004fcc00078e0202 */
[----:B------:R0:W2:Y:S01]  /*0db0*/  LD.E R7, desc[UR36][R6.64] ;  /* 0x0000002406077980 */ /* 0x0000a2000c101900 */
[----:B---3--:R-:W-:-:S04]  /*0dc0*/  LEA R4, P0, R11, R4, 0x2 ;  /* 0x000000040b047211 */ /* 0x008fc800078010ff */
[----:B------:R-:W-:-:S05]  /*0dd0*/  LEA.HI.X R5, R11, R5, R0, 0x2, P0 ;  /* 0x000000050b057211 */ /* 0x000fca00000f1400 */
[----:B------:R1:W3:Y:S01]  /*0de0*/  LD.E R4, desc[UR36][R4.64+0x4] ;  /* 0x0000042404047980 */ /* 0x0002e2000c101900 */
[----:B------:R-:W-:Y:S01]  /*0df0*/  IADD3 R3, PT, PT, R23, 0x1, RZ ;  /* 0x0000000117037810 */ /* 0x000fe20007ffe0ff */
[----:B------:R-:W4:Y:S02]  /*0e00*/  LDC.64 R26, c[0x4][R26] ;  /* 0x010000001a1a7b82 */ /* 0x000f240000000a00 */
[----:B------:R2:W-:Y:S04]  /*0e10*/  STL.64 [R22], R18 ;  /* 0x0000001216007387 */ /* 0x0005e80000100a00 */
[----:B------:R2:W-:Y:S01]  /*0e20*/  STL [R22+0x8], R3 ;  /* 0x0000080316007387 */ /* 0x0005e20000100800 */
[----:B0-----:R-:W-:Y:S01]  /*0e30*/  IMAD.MOV.U32 R6, RZ, RZ, R25 ;  /* 0x000000ffff067224 */ /* 0x001fe200078e0019 */
[----:B-1----:R-:W-:Y:S01]  /*0e40*/  MOV R5, UR5 ;  /* 0x0000000500057c02 */ /* 0x002fe20008000f00 */
[----:B--2---:R-:W0:Y:S01]  /*0e50*/  F2F.F64.F32 R10, R7 ;  /* 0x00000007000a7310 */ /* 0x004e220000201800 */
[----:B---3--:R-:W-:-:S07]  /*0e60*/  FMUL R0, R4, R7 ;  /* 0x0000000704007220 */ /* 0x008fce0000400000 */
[----:B------:R-:W1:Y:S08]  /*0e70*/  F2F.F64.F32 R8, R4 ;  /* 0x0000000400087310 */ /* 0x000e700000201800 */
[----:B------:R-:W2:Y:S01]  /*0e80*/  F2F.F64.F32 R12, R0 ;  /* 0x00000000000c7310 */ /* 0x000ea20000201800 */
[----:B0-----:R0:W-:Y:S04]  /*0e90*/  STL.64 [R22+0x18], R10 ;  /* 0x0000180a16007387 */ /* 0x0011e80000100a00 */
[----:B-1----:R0:W-:Y:S04]  /*0ea0*/  STL.64 [R22+0x10], R8 ;  /* 0x0000100816007387 */ /* 0x0021e80000100a00 */
[----:B--2---:R0:W-:Y:S01]  /*0eb0*/  STL.64 [R22+0x20], R12 ;  /* 0x0000200c16007387 */ /* 0x0041e20000100a00 */
[----:B------:R-:W-:Y:S01]  /*0ec0*/  FADD R35, R35, R0 ;  /* 0x0000000023237221 */ /* 0x000fe20000000000 */
[----:B------:R-:W-:Y:S01]  /*0ed0*/  IMAD.U32 R4, RZ, RZ, UR4 ;  /* 0x00000004ff047e24 */ /* 0x000fe2000f8e00ff */
[----:B----4-:R-:W-:-:S07]  /*0ee0*/  MOV R7, R24 ;  /* 0x0000001800077202 */ /* 0x010fce0000000f00 */
[----:B------:R-:W-:-:S07]  /*0ef0*/  LEPC R20, `(.L_x_15) ;  /* 0x000000001014794e */ /* 0x000fce0000000000 */
[----:B0-----:R-:W-:Y:S05]  /*0f00*/  CALL.ABS.NOINC R26 ;  /* 0x000000001a007343 */ /* 0x001fea0003c00000 */
.L_x_15:
[----:B------:R-:W-:-:S07]  /*0f10*/  VIADD R23, R23, 0x2 ;  /* 0x0000000217177836 */ /* 0x000fce0000000000 */
.L_x_13:
[----:B------:R-:W-:Y:S05]  /*0f20*/  BSYNC.RECONVERGENT B6 ;  /* 0x0000000000067941 */ /* 0x000fea0003800200 */
.L_x_12:
[----:B------:R-:W-:-:S04]  /*0f30*/  LOP3.LUT R0, R32, 0x1, RZ, 0xc0, !PT ;  /* 0x0000000120007812 */ /* 0x000fc800078ec0ff */
[----:B------:R-:W-:-:S13]  /*0f40*/  ISETP.NE.U32.AND P0, PT, R0, 0x1, PT ;  /* 0x000000010000780c */ /* 0x000fda0003f05070 */
[----:B------:R-:W-:Y:S05]  /*0f50*/  @P0 BRA `(.L_x_3) ;  /* 0x0000000000740947 */ /* 0x000fea0003800000 */
[----:B------:R-:W0:Y:S01]  /*0f60*/  LDC.64 R8, c[0x0][0x388] ;  /* 0x0000e200ff087b82 */ /* 0x000e220000000a00 */
[----:B------:R-:W2:Y:S01]  /*0f70*/  LDG.E.64 R16, desc[UR36][R16.64] ;  /* 0x0000002410107981 */ /* 0x000ea2000c1e1b00 */
[----:B------:R-:W-:Y:S02]  /*0f80*/  IMAD R0, R19, R32, RZ ;  /* 0x0000002013007224 */ /* 0x000fe400078e02ff */
[-C--:B------:R-:W-:Y:S01]  /*0f90*/  IMAD R13, R33, R23.reuse, R18 ;  /* 0x00000017210d7224 */ /* 0x080fe200078e0212 */
[----:B------:R-:W-:Y:S01]  /*0fa0*/  MOV R10, 0x0 ;  /* 0x00000000000a7802 */ /* 0x000fe20000000f00 */
[----:B------:R-:W1:Y:S01]  /*0fb0*/  LDCU.64 UR4, c[0x4][0x8] ;  /* 0x01000100ff0477ac */ /* 0x000e620008000a00 */
[----:B0-----:R-:W3:Y:S01]  /*0fc0*/  LDG.E.64 R2, desc[UR36][R8.64] ;  /* 0x0000002408027981 */ /* 0x001ee2000c1e1b00 */
[----:B------:R-:W-:Y:S01]  /*0fd0*/  IADD3 R5, PT, PT, R0, R23, RZ ;  /* 0x0000001700057210 */ /* 0x000fe20007ffe0ff */
[----:B--2---:R-:W-:-:S06]  /*0fe0*/  IMAD.WIDE R12, R13, 0x4, R16 ;  /* 0x000000040d0c7825 */ /* 0x004fcc00078e0210 */
[----:B------:R-:W2:Y:S01]  /*0ff0*/  LD.E R13, desc[UR36][R12.64] ;  /* 0x000000240c0d7980 */ /* 0x000ea2000c101900 */
[----:B---3--:R-:W-:-:S06]  /*1000*/  IMAD.WIDE.U32 R4, R5, 0x4, R2 ;  /* 0x0000000405047825 */ /* 0x008fcc00078e0002 */
[----:B------:R1:W3:Y:S01]  /*1010*/  LD.E R4, desc[UR36][R4.64] ;  /* 0x0000002404047980 */ /* 0x0002e2000c101900 */
[----:B------:R-:W0:Y:S03]  /*1020*/  LDC.64 R10, c[0x4][R10] ;  /* 0x010000000a0a7b82 */ /* 0x000e260000000a00 */
        /* <DEDUP_REMOVED lines=12> */
[----:B-1----:R-:W-:Y:S01]  /*10f0*/  MOV R6, R25 ;  /* 0x0000001900067202 */ /* 0x002fe20000000f00 */
[----:B0-----:R-:W-:-:S07]  /*1100*/  IMAD.MOV.U32 R7, RZ, RZ, R24 ;  /* 0x000000ffff077224 */ /* 0x001fce00078e0018 */
[----:B------:R-:W-:-:S07]  /*1110*/  LEPC R20, `(.L_x_3) ;  /* 0x000000001014794e */ /* 0x000fce0000000000 */
[----:B------:R-:W-:Y:S05]  /*1120*/  CALL.ABS.NOINC R10 ;  /* 0x000000000a007343 */ /* 0x000fea0003c00000 */
.L_x_3:
[----:B------:R-:W-:Y:S05]  /*1130*/  BSYNC.RECONVERGENT B8 ;  /* 0x0000000000087941 */ /* 0x000fea0003800200 */
.L_x_2:
[----:B------:R-:W0:Y:S02]  /*1140*/  LDC.64 R4, c[0x0][0x388] ;  /* 0x0000e200ff047b82 */ /* 0x000e240000000a00 */
[----:B0-----:R-:W2:Y:S01]  /*1150*/  LDG.E.64 R2, desc[UR36][R4.64] ;  /* 0x0000002404027981 */ /* 0x001ea2000c1e1b00 */
[----:B------:R-:W-:-:S04]  /*1160*/  IMAD R7, R19, R33, R18 ;  /* 0x0000002113077224 */ /* 0x000fc800078e0212 */
[----:B--2---:R-:W-:-:S05]  /*1170*/  IMAD.WIDE R2, R7, 0x4, R2 ;  /* 0x0000000407027825 */ /* 0x004fca00078e0202 */
[----:B------:R0:W-:Y:S02]  /*1180*/  ST.E desc[UR36][R2.64], R35 ;  /* 0x0000002302007985 */ /* 0x0001e4000c101924 */
.L_x_1:
[----:B------:R-:W-:Y:S05]  /*1190*/  BSYNC.RECONVERGENT B9 ;  /* 0x0000000000097941 */ /* 0x000fea0003800200 */
.L_x_0:
[----:B------:R-:W1:Y:S01]  /*11a0*/  LDCU UR4, c[0x0][0x3a0] ;  /* 0x00007400ff0477ac */ /* 0x000e620008000800 */
[----:B------:R-:W-:Y:S02]  /*11b0*/  IADD3 R34, PT, PT, R34, 0x1, RZ ;  /* 0x0000000122227810 */ /* 0x000fe40007ffe0ff */
[----:B------:R-:W-:Y:S02]  /*11c0*/  MOV R32, R33 ;  /* 0x0000002100207202 */ /* 0x000fe40000000f00 */
[----:B-1----:R-:W-:-:S13]  /*11d0*/  ISETP.NE.AND P0, PT, R34, UR4, PT ;  /* 0x0000000422007c0c */ /* 0x002fda000bf05270 */
[----:B------:R-:W-:Y:S05]  /*11e0*/  @P0 BRA `(.L_x_16) ;  /* 0xffffffec00e40947 */ /* 0x000fea000383ffff */
[----:B------:R-:W-:Y:S05]  /*11f0*/  EXIT ;  /* 0x000000000000794d */ /* 0x000fea0003800000 */
.L_x_17:
[----:B------:R-:W-:-:S00]  /*1200*/  BRA `(.L_x_17) ;  /* 0xfffffffc00fc7947 */ /* 0x000fc0000383ffff */
[----:B------:R-:W-:-:S00]  /*1210*/  NOP ;  /* 0x0000000000007918 */ /* 0x000fc00000000000 */
        /* <DEDUP_REMOVED lines=14> */
.L_x_18:


//--------------------- .nv.global.init           --------------------------
	.section	.nv.global.init,"aw",@progbits
.nv.global.init:
	.type		$str,@object
	.size		$str,(.L_0 - $str)
$str:
        /*0000*/ 	.byte	0x43, 0x6f, 0x6c, 0x20, 0x69, 0x73, 0x20, 0x25, 0x69, 0x2c, 0x20, 0x52, 0x6f, 0x77, 0x20, 0x69
        /*0010*/ 	.byte	0x73, 0x20, 0x25, 0x69, 0x2c, 0x20, 0x4b, 0x20, 0x69, 0x73, 0x20, 0x25, 0x69, 0x2c, 0x20, 0x25
        /*0020*/ 	.byte	0x66, 0x20, 0x78, 0x20, 0x25, 0x66, 0x20, 0x69, 0x73, 0x20, 0x25, 0x66, 0x0a, 0x00
.L_0:


//--------------------- .nv.shared.reserved.0     --------------------------
	.section	.nv.shared.reserved.0,"aw",@nobits
	.weak		__nv_reservedSMEM_offset_0_alias
	.size		__nv_reservedSMEM_offset_0_alias, 0, 64
	.other		__nv_reservedSMEM_offset_0_alias,@"STO_CUDA_RESERVED_SHARED STV_DEFAULT"
__nv_reservedSMEM_offset_0_alias:
	.zero		0
	.zero		64


//--------------------- .nv.constant0._Z13matrixproductPPfS0_PiS1_iii --------------------------
	.section	.nv.constant0._Z13matrixproductPPfS0_PiS1_iii,"a",@progbits
	.sectionflags	@""
	.align	4
.nv.constant0._Z13matrixproductPPfS0_PiS1_iii:
	.zero		940


//--------------------- SYMBOLS --------------------------

	.type		.nv.reservedSmem.offset0,@object
	.size		.nv.reservedSmem.offset0,0x4
	.type		vprintf,@function
